//
// Generated by NVIDIA NVVM Compiler
//
// Compiler Build ID: CL-36424714
// Cuda compilation tools, release 13.0, V13.0.88
// Based on NVVM 20.0.0
//

.version 9.0
.target sm_100
.address_size 64

	// .globl	_Z18transposeOptimizedPfS_ii
// _ZZ18transposeOptimizedPfS_iiE5sdata has been demoted

.visible .entry _Z18transposeOptimizedPfS_ii(
	.param .u64 .ptr .align 1 _Z18transposeOptimizedPfS_ii_param_0,
	.param .u64 .ptr .align 1 _Z18transposeOptimizedPfS_ii_param_1,
	.param .u32 _Z18transposeOptimizedPfS_ii_param_2,
	.param .u32 _Z18transposeOptimizedPfS_ii_param_3
)
{
	.reg .pred 	%p<4>;
	.reg .b32 	%r<24>;
	.reg .b32 	%f<3>;
	.reg .b64 	%rd<9>;
	// demoted variable
	.shared .align 4 .b8 _ZZ18transposeOptimizedPfS_iiE5sdata[4224];
	ld.param.u64 	%rd1, [_Z18transposeOptimizedPfS_ii_param_0];
	ld.param.u64 	%rd2, [_Z18transposeOptimizedPfS_ii_param_1];
	ld.param.u32 	%r7, [_Z18transposeOptimizedPfS_ii_param_2];
	ld.param.u32 	%r8, [_Z18transposeOptimizedPfS_ii_param_3];
	mov.u32 	%r1, %tid.x;
	mov.u32 	%r9, %ntid.x;
	mov.u32 	%r10, %ctaid.x;
	mul.lo.s32 	%r2, %r9, %r10;
	add.s32 	%r3, %r2, %r1;
	mov.u32 	%r4, %tid.y;
	mov.u32 	%r11, %ntid.y;
	mov.u32 	%r12, %ctaid.y;
	mul.lo.s32 	%r5, %r11, %r12;
	add.s32 	%r6, %r5, %r4;
	setp.ge.s32 	%p1, %r6, %r7;
	setp.ge.s32 	%p2, %r3, %r8;
	or.pred  	%p3, %p1, %p2;
	@%p3 bra 	$L__BB0_2;
	cvta.to.global.u64 	%rd3, %rd1;
	cvta.to.global.u64 	%rd4, %rd2;
	mad.lo.s32 	%r13, %r8, %r6, %r3;
	mul.wide.s32 	%rd5, %r13, 4;
	add.s64 	%rd6, %rd3, %rd5;
	ld.global.f32 	%f1, [%rd6];
	mov.u32 	%r14, _ZZ18transposeOptimizedPfS_iiE5sdata;
	mad.lo.s32 	%r15, %r4, 132, %r14;
	shl.b32 	%r16, %r1, 2;
	add.s32 	%r17, %r15, %r16;
	st.shared.f32 	[%r17], %f1;
	bar.sync 	0;
	add.s32 	%r18, %r5, %r1;
	add.s32 	%r19, %r2, %r4;
	mad.lo.s32 	%r20, %r1, 132, %r14;
	shl.b32 	%r21, %r4, 2;
	add.s32 	%r22, %r20, %r21;
	ld.shared.f32 	%f2, [%r22];
	mad.lo.s32 	%r23, %r7, %r19, %r18;
	mul.wide.s32 	%rd7, %r23, 4;
	add.s64 	%rd8, %rd4, %rd7;
	st.global.f32 	[%rd8], %f2;
$L__BB0_2:
	ret;

}


// ===== COMPILED SASS (sm_100) =====

	.target	sm_100

	.elftype	@"ET_EXEC"


//--------------------- .note.nv.tkinfo           --------------------------
	.section	.note.nv.tkinfo,"",@"SHT_NOTE"
	.sectionflags	@"SHF_NOTE_NV_TKINFO"
	.tkinfo
        /*0018*/ 	.word	0x00000002
        /*0030*/ 	.string	""
        /*0030*/ 	.string	"ptxas"
        /*0030*/ 	.string	"Cuda compilation tools, release 13.0, V13.0.88"
        /*0030*/ 	.string	"Build cuda_13.0.r13.0/compiler.36424714_0"
        /*0030*/ 	.string	"-arch sm_100 -m 64 "



//--------------------- .note.nv.cuinfo           --------------------------
	.section	.note.nv.cuinfo,"",@"SHT_NOTE"
	.sectionflags	@"SHF_NOTE_NV_CUINFO"
        /*0018*/ 	.short	0x0002
        /*001a*/ 	.short	0x0064
        /*001c*/ 	.short	0x0082
	.zero		2


//--------------------- .nv.info                  --------------------------
	.section	.nv.info,"",@"SHT_CUDA_INFO"
	.align	4


	//----- nvinfo : EIATTR_REGCOUNT
	.align		4
        /*0000*/ 	.byte	0x04, 0x2f
        /*0002*/ 	.short	(.L_1 - .L_0)
	.align		4
.L_0:
        /*0004*/ 	.word	index@(_Z18transposeOptimizedPfS_ii)
        /*0008*/ 	.word	0x0000000e


	//----- nvinfo : EIATTR_FRAME_SIZE
	.align		4
.L_1:
        /*000c*/ 	.byte	0x04, 0x11
        /*000e*/ 	.short	(.L_3 - .L_2)
	.align		4
.L_2:
        /*0010*/ 	.word	index@(_Z18transposeOptimizedPfS_ii)
        /*0014*/ 	.word	0x00000000


	//----- nvinfo : EIATTR_MIN_STACK_SIZE
	.align		4
.L_3:
        /*0018*/ 	.byte	0x04, 0x12
        /*001a*/ 	.short	(.L_5 - .L_4)
	.align		4
.L_4:
        /*001c*/ 	.word	index@(_Z18transposeOptimizedPfS_ii)
        /*0020*/ 	.word	0x00000000
.L_5:


//--------------------- .nv.compat                --------------------------
	.section	.nv.compat,"",@"SHT_CUDA_COMPAT_INFO"
	.align	4
        /*0000*/ 	.byte	0x02, 0x09, 0x00, 0x00, 0x02, 0x02, 0x01, 0x00, 0x02, 0x05, 0x05, 0x00, 0x03, 0x07, 0x01, 0x01
        /*0010*/ 	.byte	0x02, 0x03, 0x00, 0x00, 0x02, 0x06, 0x01, 0x00, 0x04, 0x0b, 0x08, 0x00, 0x09, 0x00, 0x00, 0x00
        /*0020*/ 	.byte	0x00, 0x00, 0x00, 0x00


//--------------------- .nv.info._Z18transposeOptimizedPfS_ii --------------------------
	.section	.nv.info._Z18transposeOptimizedPfS_ii,"",@"SHT_CUDA_INFO"
	.sectionflags	@""
	.align	4


	//----- nvinfo : EIATTR_CUDA_API_VERSION
	.align		4
        /*0000*/ 	.byte	0x04, 0x37
        /*0002*/ 	.short	(.L_7 - .L_6)
.L_6:
        /*0004*/ 	.word	0x00000082


	//----- nvinfo : EIATTR_KPARAM_INFO
	.align		4
.L_7:
        /*0008*/ 	.byte	0x04, 0x17
        /*000a*/ 	.short	(.L_9 - .L_8)
.L_8:
        /*000c*/ 	.word	0x00000000
        /*0010*/ 	.short	0x0003
        /*0012*/ 	.short	0x0014
        /*0014*/ 	.byte	0x00, 0xf0, 0x11, 0x00


	//----- nvinfo : EIATTR_KPARAM_INFO
	.align		4
.L_9:
        /*0018*/ 	.byte	0x04, 0x17
        /*001a*/ 	.short	(.L_11 - .L_10)
.L_10:
        /*001c*/ 	.word	0x00000000
        /*0020*/ 	.short	0x0002
        /*0022*/ 	.short	0x0010
        /*0024*/ 	.byte	0x00, 0xf0, 0x11, 0x00


	//----- nvinfo : EIATTR_KPARAM_INFO
	.align		4
.L_11:
        /*0028*/ 	.byte	0x04, 0x17
        /*002a*/ 	.short	(.L_13 - .L_12)
.L_12:
        /*002c*/ 	.word	0x00000000
        /*0030*/ 	.short	0x0001
        /*0032*/ 	.short	0x0008
        /*0034*/ 	.byte	0x00, 0xf5, 0x21, 0x00


	//----- nvinfo : EIATTR_KPARAM_INFO
	.align		4
.L_13:
        /*0038*/ 	.byte	0x04, 0x17
        /*003a*/ 	.short	(.L_15 - .L_14)
.L_14:
        /*003c*/ 	.word	0x00000000
        /*0040*/ 	.short	0x0000
        /*0042*/ 	.short	0x0000
        /*0044*/ 	.byte	0x00, 0xf5, 0x21, 0x00


	//----- nvinfo : EIATTR_SPARSE_MMA_MASK
	.align		4
.L_15:
        /*0048*/ 	.byte	0x03, 0x50
        /*004a*/ 	.short	0x0000


	//----- nvinfo : EIATTR_MAXREG_COUNT
	.align		4
        /*004c*/ 	.byte	0x03, 0x1b
        /*004e*/ 	.short	0x00ff


	//----- nvinfo : EIATTR_NUM_BARRIERS
	.align		4
        /*0050*/ 	.byte	0x02, 0x4c
        /*0052*/ 	.byte	0x01
	.zero		1


	//----- nvinfo : EIATTR_MERCURY_ISA_VERSION
	.align		4
        /*0054*/ 	.byte	0x03, 0x5f
        /*0056*/ 	.short	0x0101


	//----- nvinfo : EIATTR_VRC_CTA_INIT_COUNT
	.align		4
        /*0058*/ 	.byte	0x02, 0x4a
	.zero		1
	.zero		1


	//----- nvinfo : EIATTR_EXIT_INSTR_OFFSETS
	.align		4
        /*005c*/ 	.byte	0x04, 0x1c
        /*005e*/ 	.short	(.L_17 - .L_16)


	//   ....[0]....
.L_16:
        /*0060*/ 	.word	0x000000e0


	//   ....[1]....
        /*0064*/ 	.word	0x00000240


	//----- nvinfo : EIATTR_CBANK_PARAM_SIZE
	.align		4
.L_17:
        /*0068*/ 	.byte	0x03, 0x19
        /*006a*/ 	.short	0x0018


	//----- nvinfo : EIATTR_PARAM_CBANK
	.align		4
        /*006c*/ 	.byte	0x04, 0x0a
        /*006e*/ 	.short	(.L_19 - .L_18)
	.align		4
.L_18:
        /*0070*/ 	.word	index@(.nv.constant0._Z18transposeOptimizedPfS_ii)
        /*0074*/ 	.short	0x0380
        /*0076*/ 	.short	0x0018


	//----- nvinfo : EIATTR_SW_WAR
	.align		4
.L_19:
        /*0078*/ 	.byte	0x04, 0x36
        /*007a*/ 	.short	(.L_21 - .L_20)
.L_20:
        /*007c*/ 	.word	0x00000008
.L_21:


//--------------------- .nv.callgraph             --------------------------
	.section	.nv.callgraph,"",@"SHT_CUDA_CALLGRAPH"
	.align	4
	.sectionentsize	8
	.align		4
        /*0000*/ 	.word	0x00000000
	.align		4
        /*0004*/ 	.word	0xffffffff
	.align		4
        /*0008*/ 	.word	0x00000000
	.align		4
        /*000c*/ 	.word	0xfffffffe
	.align		4
        /*0010*/ 	.word	0x00000000
	.align		4
        /*0014*/ 	.word	0xfffffffd
	.align		4
        /*0018*/ 	.word	0x00000000
	.align		4
        /*001c*/ 	.word	0xfffffffc


//--------------------- .text._Z18transposeOptimizedPfS_ii --------------------------
	.section	.text._Z18transposeOptimizedPfS_ii,"ax",@progbits
	.align	128
        .global         _Z18transposeOptimizedPfS_ii
        .type           _Z18transposeOptimizedPfS_ii,@function
        .size           _Z18transposeOptimizedPfS_ii,(.L_x_1 - _Z18transposeOptimizedPfS_ii)
        .other          _Z18transposeOptimizedPfS_ii,@"STO_CUDA_ENTRY STV_DEFAULT"
_Z18transposeOptimizedPfS_ii:
.text._Z18transposeOptimizedPfS_ii:
[----:B------:R-:W-:Y:S01]  /*0000*/  LDC R1, c[0x0][0x37c] ;  /* 0x0000df00ff017b82 */ /* 0x000fe20000000800 */
[----:B------:R-:W0:Y:S07]  /*0010*/  S2R R7, SR_TID.X ;  /* 0x0000000000077919 */ /* 0x000e2e0000002100 */
[----:B------:R-:W1:Y:S01]  /*0020*/  S2UR UR5, SR_CTAID.X ;  /* 0x00000000000579c3 */ /* 0x000e620000002500 */
[----:B------:R-:W1:Y:S01]  /*0030*/  LDCU UR4, c[0x0][0x360] ;  /* 0x00006c00ff0477ac */ /* 0x000e620008000800 */
[----:B------:R-:W2:Y:S01]  /*0040*/  S2R R11, SR_TID.Y ;  /* 0x00000000000b7919 */ /* 0x000ea20000002200 */
[----:B------:R-:W3:Y:S05]  /*0050*/  LDCU UR6, c[0x0][0x364] ;  /* 0x00006c80ff0677ac */ /* 0x000eea0008000800 */
[----:B------:R-:W3:Y:S01]  /*0060*/  S2UR UR7, SR_CTAID.Y ;  /* 0x00000000000779c3 */ /* 0x000ee20000002600 */
[----:B------:R-:W4:Y:S01]  /*0070*/  LDCU.64 UR8, c[0x0][0x390] ;  /* 0x00007200ff0877ac */ /* 0x000f220008000a00 */
[----:B-1----:R-:W-:-:S06]  /*0080*/  UIMAD UR4, UR4, UR5, URZ ;  /* 0x00000005040472a4 */ /* 0x002fcc000f8e02ff */
[----:B0-----:R-:W-:Y:S01]  /*0090*/  IADD3 R0, PT, PT, R7, UR4, RZ ;  /* 0x0000000407007c10 */ /* 0x001fe2000fffe0ff */
[----:B---3--:R-:W-:-:S03]  /*00a0*/  UIMAD UR5, UR6, UR7, URZ ;  /* 0x00000007060572a4 */ /* 0x008fc6000f8e02ff */
[----:B----4-:R-:W-:-:S03]  /*00b0*/  ISETP.GE.AND P0, PT, R0, UR9, PT ;  /* 0x0000000900007c0c */ /* 0x010fc6000bf06270 */
[----:B--2---:R-:W-:-:S04]  /*00c0*/  IADD3 R5, PT, PT, R11, UR5, RZ ;  /* 0x000000050b057c10 */ /* 0x004fc8000fffe0ff */
[----:B------:R-:W-:-:S13]  /*00d0*/  ISETP.GE.OR P0, PT, R5, UR8, P0 ;  /* 0x0000000805007c0c */ /* 0x000fda0008706670 */
[----:B------:R-:W-:Y:S05]  /*00e0*/  @P0 EXIT ;  /* 0x000000000000094d */ /* 0x000fea0003800000 */
[----:B------:R-:W0:Y:S01]  /*00f0*/  LDC.64 R2, c[0x0][0x380] ;  /* 0x0000e000ff027b82 */ /* 0x000e220000000a00 */
[----:B------:R-:W1:Y:S01]  /*0100*/  LDCU.64 UR6, c[0x0][0x358] ;  /* 0x00006b00ff0677ac */ /* 0x000e620008000a00 */
[----:B------:R-:W-:-:S04]  /*0110*/  IMAD R5, R5, UR9, R0 ;  /* 0x0000000905057c24 */ /* 0x000fc8000f8e0200 */
[----:B0-----:R-:W-:-:S05]  /*0120*/  IMAD.WIDE R2, R5, 0x4, R2 ;  /* 0x0000000405027825 */ /* 0x001fca00078e0202 */
[----:B-1----:R0:W2:Y:S01]  /*0130*/  LDG.E R0, desc[UR6][R2.64] ;  /* 0x0000000602007981 */ /* 0x0020a2000c1e1900 */
[----:B------:R-:W-:Y:S01]  /*0140*/  MOV R4, 0x400 ;  /* 0x0000040000047802 */ /* 0x000fe20000000f00 */
[----:B------:R-:W1:Y:S01]  /*0150*/  S2R R5, SR_CgaCtaId ;  /* 0x0000000000057919 */ /* 0x000e620000008800 */
[----:B0-----:R-:W0:Y:S02]  /*0160*/  LDC.64 R2, c[0x0][0x388] ;  /* 0x0000e200ff027b82 */ /* 0x001e240000000a00 */
[----:B-1----:R-:W-:-:S05]  /*0170*/  LEA R4, R5, R4, 0x18 ;  /* 0x0000000405047211 */ /* 0x002fca00078ec0ff */
[--C-:B------:R-:W-:Y:S02]  /*0180*/  IMAD R5, R11, 0x84, R4.reuse ;  /* 0x000000840b057824 */ /* 0x100fe400078e0204 */
[----:B------:R-:W-:-:S03]  /*0190*/  IMAD R4, R7, 0x84, R4 ;  /* 0x0000008407047824 */ /* 0x000fc600078e0204 */
[----:B------:R-:W-:Y:S01]  /*01a0*/  LEA R5, R7, R5, 0x2 ;  /* 0x0000000507057211 */ /* 0x000fe200078e10ff */
[----:B------:R-:W-:Y:S01]  /*01b0*/  IMAD R6, R11, 0x4, R4 ;  /* 0x000000040b067824 */ /* 0x000fe200078e0204 */
[----:B------:R-:W-:Y:S01]  /*01c0*/  IADD3 R4, PT, PT, R7, UR5, RZ ;  /* 0x0000000507047c10 */ /* 0x000fe2000fffe0ff */
[----:B------:R-:W-:-:S04]  /*01d0*/  VIADD R7, R11, UR4 ;  /* 0x000000040b077c36 */ /* 0x000fc80008000000 */
[----:B------:R-:W-:-:S04]  /*01e0*/  IMAD R7, R7, UR8, R4 ;  /* 0x0000000807077c24 */ /* 0x000fc8000f8e0204 */
[----:B0-----:R-:W-:Y:S01]  /*01f0*/  IMAD.WIDE R2, R7, 0x4, R2 ;  /* 0x0000000407027825 */ /* 0x001fe200078e0202 */
[----:B--2---:R-:W-:Y:S01]  /*0200*/  STS [R5], R0 ;  /* 0x0000000005007388 */ /* 0x004fe20000000800 */
[----:B------:R-:W-:Y:S06]  /*0210*/  BAR.SYNC.DEFER_BLOCKING 0x0 ;  /* 0x0000000000007b1d */ /* 0x000fec0000010000 */
[----:B------:R-:W0:Y:S04]  /*0220*/  LDS R9, [R6] ;  /* 0x0000000006097984 */ /* 0x000e280000000800 */
[----:B0-----:R-:W-:Y:S01]  /*0230*/  STG.E desc[UR6][R2.64], R9 ;  /* 0x0000000902007986 */ /* 0x001fe2000c101906 */
[----:B------:R-:W-:Y:S05]  /*0240*/  EXIT ;  /* 0x000000000000794d */ /* 0x000fea0003800000 */
.L_x_0:
[----:B------:R-:W-:-:S00]  /*0250*/  BRA `(.L_x_0) ;  /* 0xfffffffc00fc7947 */ /* 0x000fc0000383ffff */
[----:B------:R-:W-:-:S00]  /*0260*/  NOP ;  /* 0x0000000000007918 */ /* 0x000fc00000000000 */
        /* <DEDUP_REMOVED lines=9> */
.L_x_1:


//--------------------- .nv.shared._Z18transposeOptimizedPfS_ii --------------------------
	.section	.nv.shared._Z18transposeOptimizedPfS_ii,"aw",@nobits
	.sectionflags	@""
	.align	4
.nv.shared._Z18transposeOptimizedPfS_ii:
	.zero		5248


//--------------------- .nv.shared.reserved.0     --------------------------
	.section	.nv.shared.reserved.0,"aw",@nobits
	.weak		__nv_reservedSMEM_offset_0_alias
	.size		__nv_reservedSMEM_offset_0_alias, 0, 64
	.other		__nv_reservedSMEM_offset_0_alias,@"STO_CUDA_RESERVED_SHARED STV_DEFAULT"
__nv_reservedSMEM_offset_0_alias:
	.zero		0
	.zero		64


//--------------------- .nv.constant0._Z18transposeOptimizedPfS_ii --------------------------
	.section	.nv.constant0._Z18transposeOptimizedPfS_ii,"a",@progbits
	.sectionflags	@""
	.align	4
.nv.constant0._Z18transposeOptimizedPfS_ii:
	.zero		920


//--------------------- SYMBOLS --------------------------

	.type		.nv.reservedSmem.offset0,@object
	.size		.nv.reservedSmem.offset0,0x4
	.type		.nv.reservedSmem.cap,@object
	.size		.nv.reservedSmem.cap,0x4
